//
// Generated by NVIDIA NVVM Compiler
//
// Compiler Build ID: CL-36424714
// Cuda compilation tools, release 13.0, V13.0.88
// Based on NVVM 20.0.0
//

.version 9.0
.target sm_100
.address_size 64

	// .globl	_Z11matMulTiledPfS_S_iii
// _ZZ11matMulTiledPfS_S_iiiE4ds_A has been demoted
// _ZZ11matMulTiledPfS_S_iiiE4ds_B has been demoted

.visible .entry _Z11matMulTiledPfS_S_iii(
	.param .u64 .ptr .align 1 _Z11matMulTiledPfS_S_iii_param_0,
	.param .u64 .ptr .align 1 _Z11matMulTiledPfS_S_iii_param_1,
	.param .u64 .ptr .align 1 _Z11matMulTiledPfS_S_iii_param_2,
	.param .u32 _Z11matMulTiledPfS_S_iii_param_3,
	.param .u32 _Z11matMulTiledPfS_S_iii_param_4,
	.param .u32 _Z11matMulTiledPfS_S_iii_param_5
)
{
	.reg .pred 	%p<39>;
	.reg .b32 	%r<101>;
	.reg .b32 	%f<115>;
	.reg .b64 	%rd<30>;
	// demoted variable
	.shared .align 4 .b8 _ZZ11matMulTiledPfS_S_iiiE4ds_A[64];
	// demoted variable
	.shared .align 4 .b8 _ZZ11matMulTiledPfS_S_iiiE4ds_B[64];
	ld.param.u64 	%rd4, [_Z11matMulTiledPfS_S_iii_param_0];
	ld.param.u64 	%rd5, [_Z11matMulTiledPfS_S_iii_param_1];
	ld.param.u32 	%r54, [_Z11matMulTiledPfS_S_iii_param_3];
	ld.param.u32 	%r55, [_Z11matMulTiledPfS_S_iii_param_4];
	ld.param.u32 	%r56, [_Z11matMulTiledPfS_S_iii_param_5];
	cvta.to.global.u64 	%rd1, %rd5;
	cvta.to.global.u64 	%rd2, %rd4;
	mov.u32 	%r57, %ctaid.y;
	shl.b32 	%r58, %r57, 2;
	mov.u32 	%r1, %tid.y;
	add.s32 	%r2, %r58, %r1;
	mov.u32 	%r59, %ctaid.x;
	shl.b32 	%r3, %r59, 2;
	mov.u32 	%r4, %tid.x;
	add.s32 	%r5, %r3, %r4;
	setp.lt.s32 	%p1, %r55, 0;
	mov.f32 	%f114, 0f00000000;
	@%p1 bra 	$L__BB0_27;
	add.s32 	%r6, %r55, 4;
	shr.u32 	%r7, %r6, 2;
	shl.b32 	%r61, %r1, 4;
	mov.u32 	%r62, _ZZ11matMulTiledPfS_S_iiiE4ds_A;
	add.s32 	%r8, %r62, %r61;
	shl.b32 	%r63, %r4, 2;
	add.s32 	%r9, %r8, %r63;
	mul.lo.s32 	%r10, %r55, %r2;
	mov.u32 	%r64, _ZZ11matMulTiledPfS_S_iiiE4ds_B;
	add.s32 	%r12, %r64, %r63;
	add.s32 	%r11, %r12, %r61;
	and.b32  	%r13, %r7, 3;
	setp.lt.u32 	%p2, %r55, 12;
	mov.f32 	%f114, 0f00000000;
	mov.b32 	%r95, 0;
	@%p2 bra 	$L__BB0_20;
	and.b32  	%r95, %r7, 536870908;
	and.b32  	%r66, %r7, 536870908;
	neg.s32 	%r94, %r66;
	add.s32 	%r67, %r1, 12;
	mad.lo.s32 	%r68, %r56, %r67, %r4;
	add.s32 	%r92, %r68, %r3;
	add.s32 	%r69, %r1, 8;
	mad.lo.s32 	%r70, %r56, %r69, %r4;
	add.s32 	%r91, %r70, %r3;
	add.s32 	%r71, %r1, 4;
	mad.lo.s32 	%r72, %r56, %r71, %r4;
	add.s32 	%r90, %r72, %r3;
	mad.lo.s32 	%r73, %r1, %r56, %r4;
	add.s32 	%r89, %r73, %r3;
	add.s32 	%r87, %r4, %r10;
	mov.f32 	%f114, 0f00000000;
	mov.u32 	%r88, %r4;
	mov.u32 	%r93, %r1;
$L__BB0_3:
	setp.ge.s32 	%p3, %r2, %r54;
	setp.ge.u32 	%p4, %r88, %r55;
	mov.f32 	%f101, 0f00000000;
	or.pred  	%p5, %p3, %p4;
	@%p5 bra 	$L__BB0_5;
	mul.wide.u32 	%rd6, %r87, 4;
	add.s64 	%rd7, %rd2, %rd6;
	ld.global.f32 	%f101, [%rd7];
$L__BB0_5:
	setp.ge.s32 	%p6, %r5, %r56;
	st.shared.f32 	[%r9], %f101;
	setp.ge.u32 	%p7, %r93, %r55;
	mov.f32 	%f102, 0f00000000;
	or.pred  	%p8, %p6, %p7;
	@%p8 bra 	$L__BB0_7;
	mul.wide.u32 	%rd8, %r89, 4;
	add.s64 	%rd9, %rd1, %rd8;
	ld.global.f32 	%f102, [%rd9];
$L__BB0_7:
	st.shared.f32 	[%r11], %f102;
	bar.sync 	0;
	ld.shared.f32 	%f38, [%r8];
	ld.shared.f32 	%f39, [%r12];
	fma.rn.f32 	%f40, %f38, %f39, %f114;
	ld.shared.f32 	%f41, [%r8+4];
	ld.shared.f32 	%f42, [%r12+16];
	fma.rn.f32 	%f43, %f41, %f42, %f40;
	ld.shared.f32 	%f44, [%r8+8];
	ld.shared.f32 	%f45, [%r12+32];
	fma.rn.f32 	%f46, %f44, %f45, %f43;
	ld.shared.f32 	%f47, [%r8+12];
	ld.shared.f32 	%f48, [%r12+48];
	fma.rn.f32 	%f6, %f47, %f48, %f46;
	bar.sync 	0;
	add.s32 	%r74, %r88, 4;
	setp.ge.u32 	%p10, %r74, %r55;
	mov.f32 	%f103, 0f00000000;
	or.pred  	%p11, %p3, %p10;
	@%p11 bra 	$L__BB0_9;
	add.s32 	%r75, %r87, 4;
	mul.wide.u32 	%rd10, %r75, 4;
	add.s64 	%rd11, %rd2, %rd10;
	ld.global.f32 	%f103, [%rd11];
$L__BB0_9:
	st.shared.f32 	[%r9], %f103;
	add.s32 	%r76, %r93, 4;
	setp.ge.u32 	%p13, %r76, %r55;
	mov.f32 	%f104, 0f00000000;
	or.pred  	%p14, %p6, %p13;
	@%p14 bra 	$L__BB0_11;
	mul.wide.u32 	%rd12, %r90, 4;
	add.s64 	%rd13, %rd1, %rd12;
	ld.global.f32 	%f104, [%rd13];
$L__BB0_11:
	st.shared.f32 	[%r11], %f104;
	bar.sync 	0;
	ld.shared.f32 	%f51, [%r8];
	ld.shared.f32 	%f52, [%r12];
	fma.rn.f32 	%f53, %f51, %f52, %f6;
	ld.shared.f32 	%f54, [%r8+4];
	ld.shared.f32 	%f55, [%r12+16];
	fma.rn.f32 	%f56, %f54, %f55, %f53;
	ld.shared.f32 	%f57, [%r8+8];
	ld.shared.f32 	%f58, [%r12+32];
	fma.rn.f32 	%f59, %f57, %f58, %f56;
	ld.shared.f32 	%f60, [%r8+12];
	ld.shared.f32 	%f61, [%r12+48];
	fma.rn.f32 	%f11, %f60, %f61, %f59;
	bar.sync 	0;
	add.s32 	%r77, %r88, 8;
	setp.ge.u32 	%p16, %r77, %r55;
	mov.f32 	%f105, 0f00000000;
	or.pred  	%p17, %p3, %p16;
	@%p17 bra 	$L__BB0_13;
	add.s32 	%r78, %r87, 8;
	mul.wide.u32 	%rd14, %r78, 4;
	add.s64 	%rd15, %rd2, %rd14;
	ld.global.f32 	%f105, [%rd15];
$L__BB0_13:
	st.shared.f32 	[%r9], %f105;
	add.s32 	%r79, %r93, 8;
	setp.ge.u32 	%p19, %r79, %r55;
	mov.f32 	%f106, 0f00000000;
	or.pred  	%p20, %p6, %p19;
	@%p20 bra 	$L__BB0_15;
	mul.wide.u32 	%rd16, %r91, 4;
	add.s64 	%rd17, %rd1, %rd16;
	ld.global.f32 	%f106, [%rd17];
$L__BB0_15:
	st.shared.f32 	[%r11], %f106;
	bar.sync 	0;
	ld.shared.f32 	%f64, [%r8];
	ld.shared.f32 	%f65, [%r12];
	fma.rn.f32 	%f66, %f64, %f65, %f11;
	ld.shared.f32 	%f67, [%r8+4];
	ld.shared.f32 	%f68, [%r12+16];
	fma.rn.f32 	%f69, %f67, %f68, %f66;
	ld.shared.f32 	%f70, [%r8+8];
	ld.shared.f32 	%f71, [%r12+32];
	fma.rn.f32 	%f72, %f70, %f71, %f69;
	ld.shared.f32 	%f73, [%r8+12];
	ld.shared.f32 	%f74, [%r12+48];
	fma.rn.f32 	%f16, %f73, %f74, %f72;
	bar.sync 	0;
	add.s32 	%r80, %r88, 12;
	setp.ge.u32 	%p22, %r80, %r55;
	mov.f32 	%f107, 0f00000000;
	or.pred  	%p23, %p3, %p22;
	@%p23 bra 	$L__BB0_17;
	add.s32 	%r81, %r87, 12;
	mul.wide.u32 	%rd18, %r81, 4;
	add.s64 	%rd19, %rd2, %rd18;
	ld.global.f32 	%f107, [%rd19];
$L__BB0_17:
	st.shared.f32 	[%r9], %f107;
	add.s32 	%r82, %r93, 12;
	setp.ge.u32 	%p25, %r82, %r55;
	mov.f32 	%f108, 0f00000000;
	or.pred  	%p26, %p6, %p25;
	@%p26 bra 	$L__BB0_19;
	mul.wide.u32 	%rd20, %r92, 4;
	add.s64 	%rd21, %rd1, %rd20;
	ld.global.f32 	%f108, [%rd21];
$L__BB0_19:
	st.shared.f32 	[%r11], %f108;
	bar.sync 	0;
	ld.shared.f32 	%f76, [%r8];
	ld.shared.f32 	%f77, [%r12];
	fma.rn.f32 	%f78, %f76, %f77, %f16;
	ld.shared.f32 	%f79, [%r8+4];
	ld.shared.f32 	%f80, [%r12+16];
	fma.rn.f32 	%f81, %f79, %f80, %f78;
	ld.shared.f32 	%f82, [%r8+8];
	ld.shared.f32 	%f83, [%r12+32];
	fma.rn.f32 	%f84, %f82, %f83, %f81;
	ld.shared.f32 	%f85, [%r8+12];
	ld.shared.f32 	%f86, [%r12+48];
	fma.rn.f32 	%f114, %f85, %f86, %f84;
	bar.sync 	0;
	add.s32 	%r94, %r94, 4;
	add.s32 	%r93, %r93, 16;
	shl.b32 	%r83, %r56, 4;
	add.s32 	%r92, %r92, %r83;
	add.s32 	%r91, %r91, %r83;
	add.s32 	%r90, %r90, %r83;
	add.s32 	%r89, %r89, %r83;
	add.s32 	%r88, %r88, 16;
	add.s32 	%r87, %r87, 16;
	setp.ne.s32 	%p27, %r94, 0;
	@%p27 bra 	$L__BB0_3;
$L__BB0_20:
	setp.eq.s32 	%p28, %r13, 0;
	@%p28 bra 	$L__BB0_27;
	shl.b32 	%r84, %r95, 2;
	add.s32 	%r99, %r1, %r84;
	mad.lo.s32 	%r85, %r56, %r99, %r4;
	add.s32 	%r100, %r85, %r3;
	shl.b32 	%r40, %r56, 2;
	add.s32 	%r97, %r4, %r84;
	add.s32 	%r98, %r97, %r10;
	neg.s32 	%r96, %r13;
$L__BB0_22:
	.pragma "nounroll";
	setp.ge.s32 	%p29, %r2, %r54;
	setp.ge.u32 	%p30, %r97, %r55;
	mov.f32 	%f112, 0f00000000;
	or.pred  	%p31, %p29, %p30;
	@%p31 bra 	$L__BB0_24;
	mul.wide.u32 	%rd22, %r98, 4;
	add.s64 	%rd23, %rd2, %rd22;
	ld.global.f32 	%f112, [%rd23];
$L__BB0_24:
	setp.ge.s32 	%p32, %r5, %r56;
	st.shared.f32 	[%r9], %f112;
	setp.ge.u32 	%p33, %r99, %r55;
	mov.f32 	%f113, 0f00000000;
	or.pred  	%p34, %p32, %p33;
	@%p34 bra 	$L__BB0_26;
	mul.wide.u32 	%rd24, %r100, 4;
	add.s64 	%rd25, %rd1, %rd24;
	ld.global.f32 	%f113, [%rd25];
$L__BB0_26:
	st.shared.f32 	[%r11], %f113;
	bar.sync 	0;
	ld.shared.f32 	%f89, [%r8];
	ld.shared.f32 	%f90, [%r12];
	fma.rn.f32 	%f91, %f89, %f90, %f114;
	ld.shared.f32 	%f92, [%r8+4];
	ld.shared.f32 	%f93, [%r12+16];
	fma.rn.f32 	%f94, %f92, %f93, %f91;
	ld.shared.f32 	%f95, [%r8+8];
	ld.shared.f32 	%f96, [%r12+32];
	fma.rn.f32 	%f97, %f95, %f96, %f94;
	ld.shared.f32 	%f98, [%r8+12];
	ld.shared.f32 	%f99, [%r12+48];
	fma.rn.f32 	%f114, %f98, %f99, %f97;
	bar.sync 	0;
	add.s32 	%r100, %r100, %r40;
	add.s32 	%r99, %r99, 4;
	add.s32 	%r98, %r98, 4;
	add.s32 	%r97, %r97, 4;
	add.s32 	%r96, %r96, 1;
	setp.ne.s32 	%p35, %r96, 0;
	@%p35 bra 	$L__BB0_22;
$L__BB0_27:
	setp.ge.s32 	%p36, %r2, %r54;
	setp.ge.s32 	%p37, %r5, %r56;
	or.pred  	%p38, %p36, %p37;
	@%p38 bra 	$L__BB0_29;
	ld.param.u64 	%rd29, [_Z11matMulTiledPfS_S_iii_param_2];
	mad.lo.s32 	%r86, %r56, %r2, %r5;
	cvta.to.global.u64 	%rd26, %rd29;
	mul.wide.s32 	%rd27, %r86, 4;
	add.s64 	%rd28, %rd26, %rd27;
	st.global.f32 	[%rd28], %f114;
$L__BB0_29:
	ret;

}


// ===== COMPILED SASS (sm_100) =====

	.target	sm_100

	.elftype	@"ET_EXEC"


//--------------------- .note.nv.tkinfo           --------------------------
	.section	.note.nv.tkinfo,"",@"SHT_NOTE"
	.sectionflags	@"SHF_NOTE_NV_TKINFO"
	.tkinfo
        /*0018*/ 	.word	0x00000002
        /*0030*/ 	.string	""
        /*0030*/ 	.string	"ptxas"
        /*0030*/ 	.string	"Cuda compilation tools, release 13.0, V13.0.88"
        /*0030*/ 	.string	"Build cuda_13.0.r13.0/compiler.36424714_0"
        /*0030*/ 	.string	"-arch sm_100 -m 64 "



//--------------------- .note.nv.cuinfo           --------------------------
	.section	.note.nv.cuinfo,"",@"SHT_NOTE"
	.sectionflags	@"SHF_NOTE_NV_CUINFO"
        /*0018*/ 	.short	0x0002
        /*001a*/ 	.short	0x0064
        /*001c*/ 	.short	0x0082
	.zero		2


//--------------------- .nv.info                  --------------------------
	.section	.nv.info,"",@"SHT_CUDA_INFO"
	.align	4


	//----- nvinfo : EIATTR_REGCOUNT
	.align		4
        /*0000*/ 	.byte	0x04, 0x2f
        /*0002*/ 	.short	(.L_1 - .L_0)
	.align		4
.L_0:
        /*0004*/ 	.word	index@(_Z11matMulTiledPfS_S_iii)
        /*0008*/ 	.word	0x00000020


	//----- nvinfo : EIATTR_FRAME_SIZE
	.align		4
.L_1:
        /*000c*/ 	.byte	0x04, 0x11
        /*000e*/ 	.short	(.L_3 - .L_2)
	.align		4
.L_2:
        /*0010*/ 	.word	index@(_Z11matMulTiledPfS_S_iii)
        /*0014*/ 	.word	0x00000000


	//----- nvinfo : EIATTR_MIN_STACK_SIZE
	.align		4
.L_3:
        /*0018*/ 	.byte	0x04, 0x12
        /*001a*/ 	.short	(.L_5 - .L_4)
	.align		4
.L_4:
        /*001c*/ 	.word	index@(_Z11matMulTiledPfS_S_iii)
        /*0020*/ 	.word	0x00000000
.L_5:


//--------------------- .nv.compat                --------------------------
	.section	.nv.compat,"",@"SHT_CUDA_COMPAT_INFO"
	.align	4
        /*0000*/ 	.byte	0x02, 0x09, 0x00, 0x00, 0x02, 0x02, 0x01, 0x00, 0x02, 0x05, 0x05, 0x00, 0x03, 0x07, 0x01, 0x01
        /*0010*/ 	.byte	0x02, 0x03, 0x00, 0x00, 0x02, 0x06, 0x01, 0x00, 0x04, 0x0b, 0x08, 0x00, 0x09, 0x00, 0x00, 0x00
        /*0020*/ 	.byte	0x00, 0x00, 0x00, 0x00


//--------------------- .nv.info._Z11matMulTiledPfS_S_iii --------------------------
	.section	.nv.info._Z11matMulTiledPfS_S_iii,"",@"SHT_CUDA_INFO"
	.sectionflags	@""
	.align	4


	//----- nvinfo : EIATTR_CUDA_API_VERSION
	.align		4
        /*0000*/ 	.byte	0x04, 0x37
        /*0002*/ 	.short	(.L_7 - .L_6)
.L_6:
        /*0004*/ 	.word	0x00000082


	//----- nvinfo : EIATTR_KPARAM_INFO
	.align		4
.L_7:
        /*0008*/ 	.byte	0x04, 0x17
        /*000a*/ 	.short	(.L_9 - .L_8)
.L_8:
        /*000c*/ 	.word	0x00000000
        /*0010*/ 	.short	0x0005
        /*0012*/ 	.short	0x0020
        /*0014*/ 	.byte	0x00, 0xf0, 0x11, 0x00


	//----- nvinfo : EIATTR_KPARAM_INFO
	.align		4
.L_9:
        /*0018*/ 	.byte	0x04, 0x17
        /*001a*/ 	.short	(.L_11 - .L_10)
.L_10:
        /*001c*/ 	.word	0x00000000
        /*0020*/ 	.short	0x0004
        /*0022*/ 	.short	0x001c
        /*0024*/ 	.byte	0x00, 0xf0, 0x11, 0x00


	//----- nvinfo : EIATTR_KPARAM_INFO
	.align		4
.L_11:
        /*0028*/ 	.byte	0x04, 0x17
        /*002a*/ 	.short	(.L_13 - .L_12)
.L_12:
        /*002c*/ 	.word	0x00000000
        /*0030*/ 	.short	0x0003
        /*0032*/ 	.short	0x0018
        /*0034*/ 	.byte	0x00, 0xf0, 0x11, 0x00


	//----- nvinfo : EIATTR_KPARAM_INFO
	.align		4
.L_13:
        /*0038*/ 	.byte	0x04, 0x17
        /*003a*/ 	.short	(.L_15 - .L_14)
.L_14:
        /*003c*/ 	.word	0x00000000
        /*0040*/ 	.short	0x0002
        /*0042*/ 	.short	0x0010
        /*0044*/ 	.byte	0x00, 0xf5, 0x21, 0x00


	//----- nvinfo : EIATTR_KPARAM_INFO
	.align		4
.L_15:
        /*0048*/ 	.byte	0x04, 0x17
        /*004a*/ 	.short	(.L_17 - .L_16)
.L_16:
        /*004c*/ 	.word	0x00000000
        /*0050*/ 	.short	0x0001
        /*0052*/ 	.short	0x0008
        /*0054*/ 	.byte	0x00, 0xf5, 0x21, 0x00


	//----- nvinfo : EIATTR_KPARAM_INFO
	.align		4
.L_17:
        /*0058*/ 	.byte	0x04, 0x17
        /*005a*/ 	.short	(.L_19 - .L_18)
.L_18:
        /*005c*/ 	.word	0x00000000
        /*0060*/ 	.short	0x0000
        /*0062*/ 	.short	0x0000
        /*0064*/ 	.byte	0x00, 0xf5, 0x21, 0x00


	//----- nvinfo : EIATTR_SPARSE_MMA_MASK
	.align		4
.L_19:
        /*0068*/ 	.byte	0x03, 0x50
        /*006a*/ 	.short	0x0000


	//----- nvinfo : EIATTR_MAXREG_COUNT
	.align		4
        /*006c*/ 	.byte	0x03, 0x1b
        /*006e*/ 	.short	0x00ff


	//----- nvinfo : EIATTR_NUM_BARRIERS
	.align		4
        /*0070*/ 	.byte	0x02, 0x4c
        /*0072*/ 	.byte	0x01
	.zero		1


	//----- nvinfo : EIATTR_MERCURY_ISA_VERSION
	.align		4
        /*0074*/ 	.byte	0x03, 0x5f
        /*0076*/ 	.short	0x0101


	//----- nvinfo : EIATTR_VRC_CTA_INIT_COUNT
	.align		4
        /*0078*/ 	.byte	0x02, 0x4a
	.zero		1
	.zero		1


	//----- nvinfo : EIATTR_EXIT_INSTR_OFFSETS
	.align		4
        /*007c*/ 	.byte	0x04, 0x1c
        /*007e*/ 	.short	(.L_21 - .L_20)


	//   ....[0]....
.L_20:
        /*0080*/ 	.word	0x00000d30


	//   ....[1]....
        /*0084*/ 	.word	0x00000d80


	//----- nvinfo : EIATTR_CBANK_PARAM_SIZE
	.align		4
.L_21:
        /*0088*/ 	.byte	0x03, 0x19
        /*008a*/ 	.short	0x0024


	//----- nvinfo : EIATTR_PARAM_CBANK
	.align		4
        /*008c*/ 	.byte	0x04, 0x0a
        /*008e*/ 	.short	(.L_23 - .L_22)
	.align		4
.L_22:
        /*0090*/ 	.word	index@(.nv.constant0._Z11matMulTiledPfS_S_iii)
        /*0094*/ 	.short	0x0380
        /*0096*/ 	.short	0x0024


	//----- nvinfo : EIATTR_SW_WAR
	.align		4
.L_23:
        /*0098*/ 	.byte	0x04, 0x36
        /*009a*/ 	.short	(.L_25 - .L_24)
.L_24:
        /*009c*/ 	.word	0x00000008
.L_25:


//--------------------- .nv.callgraph             --------------------------
	.section	.nv.callgraph,"",@"SHT_CUDA_CALLGRAPH"
	.align	4
	.sectionentsize	8
	.align		4
        /*0000*/ 	.word	0x00000000
	.align		4
        /*0004*/ 	.word	0xffffffff
	.align		4
        /*0008*/ 	.word	0x00000000
	.align		4
        /*000c*/ 	.word	0xfffffffe
	.align		4
        /*0010*/ 	.word	0x00000000
	.align		4
        /*0014*/ 	.word	0xfffffffd
	.align		4
        /*0018*/ 	.word	0x00000000
	.align		4
        /*001c*/ 	.word	0xfffffffc


//--------------------- .text._Z11matMulTiledPfS_S_iii --------------------------
	.section	.text._Z11matMulTiledPfS_S_iii,"ax",@progbits
	.align	128
        .global         _Z11matMulTiledPfS_S_iii
        .type           _Z11matMulTiledPfS_S_iii,@function
        .size           _Z11matMulTiledPfS_S_iii,(.L_x_5 - _Z11matMulTiledPfS_S_iii)
        .other          _Z11matMulTiledPfS_S_iii,@"STO_CUDA_ENTRY STV_DEFAULT"
_Z11matMulTiledPfS_S_iii:
.text._Z11matMulTiledPfS_S_iii:
[----:B------:R-:W-:Y:S01]  /*0000*/  LDC R1, c[0x0][0x37c] ;  /* 0x0000df00ff017b82 */ /* 0x000fe20000000800 */
[----:B------:R-:W0:Y:S01]  /*0010*/  S2R R3, SR_CTAID.Y ;  /* 0x0000000000037919 */ /* 0x000e220000002600 */
[----:B------:R-:W1:Y:S01]  /*0020*/  LDCU UR8, c[0x0][0x39c] ;  /* 0x00007380ff0877ac */ /* 0x000e620008000800 */
[----:B------:R-:W-:Y:S01]  /*0030*/  HFMA2 R29, -RZ, RZ, 0, 0 ;  /* 0x00000000ff1d7431 */ /* 0x000fe200000001ff */
[----:B------:R-:W0:Y:S01]  /*0040*/  S2R R20, SR_TID.Y ;  /* 0x0000000000147919 */ /* 0x000e220000002200 */
[----:B------:R-:W2:Y:S01]  /*0050*/  LDCU.64 UR10, c[0x0][0x358] ;  /* 0x00006b00ff0a77ac */ /* 0x000ea20008000a00 */
[----:B------:R-:W3:Y:S01]  /*0060*/  S2R R18, SR_CTAID.X ;  /* 0x0000000000127919 */ /* 0x000ee20000002500 */
[----:B------:R-:W3:Y:S01]  /*0070*/  S2R R19, SR_TID.X ;  /* 0x0000000000137919 */ /* 0x000ee20000002100 */
[----:B-1----:R-:W-:Y:S01]  /*0080*/  UISETP.GE.AND UP0, UPT, UR8, URZ, UPT ;  /* 0x000000ff0800728c */ /* 0x002fe2000bf06270 */
[----:B0-----:R-:W-:Y:S01]  /*0090*/  LEA R0, R3, R20, 0x2 ;  /* 0x0000001403007211 */ /* 0x001fe200078e10ff */
[----:B---3--:R-:W-:-:S07]  /*00a0*/  IMAD R3, R18, 0x4, R19 ;  /* 0x0000000412037824 */ /* 0x008fce00078e0213 */
[----:B--2---:R-:W-:Y:S05]  /*00b0*/  BRA.U !UP0, `(.L_x_0) ;  /* 0x0000000d080c7547 */ /* 0x004fea000b800000 */
[----:B------:R-:W0:Y:S01]  /*00c0*/  S2UR UR7, SR_CgaCtaId ;  /* 0x00000000000779c3 */ /* 0x000e220000008800 */
[----:B------:R-:W-:Y:S01]  /*00d0*/  UMOV UR5, 0x400 ;  /* 0x0000040000057882 */ /* 0x000fe20000000000 */
[----:B------:R-:W-:Y:S01]  /*00e0*/  UISETP.GE.U32.AND UP1, UPT, UR8, 0xc, UPT ;  /* 0x0000000c0800788c */ /* 0x000fe2000bf26070 */
[----:B------:R-:W-:Y:S01]  /*00f0*/  MOV R29, RZ ;  /* 0x000000ff001d7202 */ /* 0x000fe20000000f00 */
[----:B------:R-:W-:Y:S01]  /*0100*/  UIADD3 UR6, UPT, UPT, UR5, 0x40, URZ ;  /* 0x0000004005067890 */ /* 0x000fe2000fffe0ff */
[----:B------:R-:W-:Y:S01]  /*0110*/  MOV R24, RZ ;  /* 0x000000ff00187202 */ /* 0x000fe20000000f00 */
[----:B------:R-:W-:-:S04]  /*0120*/  UIADD3 UR4, UPT, UPT, UR8, 0x4, URZ ;  /* 0x0000000408047890 */ /* 0x000fc8000fffe0ff */
[----:B------:R-:W-:Y:S02]  /*0130*/  USHF.R.U32.HI UR4, URZ, 0x2, UR4 ;  /* 0x00000002ff047899 */ /* 0x000fe40008011604 */
[----:B0-----:R-:W-:Y:S02]  /*0140*/  ULEA UR5, UR7, UR5, 0x18 ;  /* 0x0000000507057291 */ /* 0x001fe4000f8ec0ff */
[----:B------:R-:W-:Y:S02]  /*0150*/  ULEA UR6, UR7, UR6, 0x18 ;  /* 0x0000000607067291 */ /* 0x000fe4000f8ec0ff */
[----:B------:R-:W-:Y:S02]  /*0160*/  ULOP3.LUT UR7, UR4, 0x3, URZ, 0xc0, !UPT ;  /* 0x0000000304077892 */ /* 0x000fe4000f8ec0ff */
[----:B------:R-:W-:Y:S02]  /*0170*/  LEA R2, R20, UR5, 0x4 ;  /* 0x0000000514027c11 */ /* 0x000fe4000f8e20ff */
[----:B------:R-:W-:Y:S01]  /*0180*/  LEA R4, R19, UR6, 0x2 ;  /* 0x0000000613047c11 */ /* 0x000fe2000f8e10ff */
[----:B------:R-:W-:-:S02]  /*0190*/  UISETP.NE.AND UP0, UPT, UR7, URZ, UPT ;  /* 0x000000ff0700728c */ /* 0x000fc4000bf05270 */
[----:B------:R-:W-:Y:S01]  /*01a0*/  IMAD R5, R19, 0x4, R2 ;  /* 0x0000000413057824 */ /* 0x000fe200078e0202 */
[----:B------:R-:W-:Y:S01]  /*01b0*/  LEA R6, R20, R4, 0x4 ;  /* 0x0000000414067211 */ /* 0x000fe200078e20ff */
[----:B------:R-:W-:Y:S07]  /*01c0*/  BRA.U !UP1, `(.L_x_1) ;  /* 0x0000000909207547 */ /* 0x000fee000b800000 */
[----:B------:R-:W0:Y:S01]  /*01d0*/  LDCU UR9, c[0x0][0x3a0] ;  /* 0x00007400ff0977ac */ /* 0x000e220008000800 */
[C---:B------:R-:W-:Y:S01]  /*01e0*/  IADD3 R12, PT, PT, R20.reuse, 0x4, RZ ;  /* 0x00000004140c7810 */ /* 0x040fe20007ffe0ff */
[C---:B------:R-:W-:Y:S01]  /*01f0*/  VIADD R10, R20.reuse, 0x8 ;  /* 0x00000008140a7836 */ /* 0x040fe20000000000 */
[----:B------:R-:W-:Y:S01]  /*0200*/  IADD3 R8, PT, PT, R20, 0xc, RZ ;  /* 0x0000000c14087810 */ /* 0x000fe20007ffe0ff */
[----:B------:R-:W1:Y:S01]  /*0210*/  LDCU UR12, c[0x0][0x398] ;  /* 0x00007300ff0c77ac */ /* 0x000e620008000800 */
[--C-:B------:R-:W-:Y:S01]  /*0220*/  IMAD R17, R0, UR8, R19.reuse ;  /* 0x0000000800117c24 */ /* 0x100fe2000f8e0213 */
[----:B------:R-:W-:Y:S01]  /*0230*/  MOV R29, RZ ;  /* 0x000000ff001d7202 */ /* 0x000fe20000000f00 */
[--C-:B------:R-:W-:Y:S01]  /*0240*/  IMAD.MOV.U32 R16, RZ, RZ, R19.reuse ;  /* 0x000000ffff107224 */ /* 0x100fe200078e0013 */
[----:B------:R-:W-:Y:S01]  /*0250*/  ULOP3.LUT UR4, UR4, 0x1ffffffc, URZ, 0xc0, !UPT ;  /* 0x1ffffffc04047892 */ /* 0x000fe2000f8ec0ff */
[----:B------:R-:W-:Y:S01]  /*0260*/  MOV R7, R20 ;  /* 0x0000001400077202 */ /* 0x000fe20000000f00 */
[----:B------:R-:W2:Y:S04]  /*0270*/  LDCU UR5, c[0x0][0x39c] ;  /* 0x00007380ff0577ac */ /* 0x000ea80008000800 */
[----:B------:R-:W-:Y:S01]  /*0280*/  MOV R24, UR4 ;  /* 0x0000000400187c02 */ /* 0x000fe20008000f00 */
[----:B------:R-:W-:Y:S01]  /*0290*/  UIADD3 UR6, UPT, UPT, -UR4, URZ, URZ ;  /* 0x000000ff04067290 */ /* 0x000fe2000fffe1ff */
[----:B0-----:R-:W-:-:S02]  /*02a0*/  IMAD R25, R10, UR9, R19 ;  /* 0x000000090a197c24 */ /* 0x001fc4000f8e0213 */
[--C-:B------:R-:W-:Y:S02]  /*02b0*/  IMAD R23, R12, UR9, R19.reuse ;  /* 0x000000090c177c24 */ /* 0x100fe4000f8e0213 */
[--C-:B------:R-:W-:Y:S01]  /*02c0*/  IMAD R27, R8, UR9, R19.reuse ;  /* 0x00000009081b7c24 */ /* 0x100fe2000f8e0213 */
[----:B-1----:R-:W-:Y:S01]  /*02d0*/  ISETP.GE.AND P1, PT, R0, UR12, PT ;  /* 0x0000000c00007c0c */ /* 0x002fe2000bf26270 */
[----:B------:R-:W-:Y:S01]  /*02e0*/  IMAD R21, R20, UR9, R19 ;  /* 0x0000000914157c24 */ /* 0x000fe2000f8e0213 */
[C---:B------:R-:W-:Y:S01]  /*02f0*/  LEA R25, R18.reuse, R25, 0x2 ;  /* 0x0000001912197211 */ /* 0x040fe200078e10ff */
[C---:B------:R-:W-:Y:S01]  /*0300*/  IMAD R27, R18.reuse, 0x4, R27 ;  /* 0x00000004121b7824 */ /* 0x040fe200078e021b */
[C---:B------:R-:W-:Y:S01]  /*0310*/  LEA R23, R18.reuse, R23, 0x2 ;  /* 0x0000001712177211 */ /* 0x040fe200078e10ff */
[----:B--2---:R-:W-:-:S08]  /*0320*/  IMAD R21, R18, 0x4, R21 ;  /* 0x0000000412157824 */ /* 0x004fd000078e0215 */
.L_x_2:
[----:B------:R-:W0:Y:S01]  /*0330*/  LDC R22, c[0x0][0x3a0] ;  /* 0x0000e800ff167b82 */ /* 0x000e220000000800 */
[----:B------:R-:W-:Y:S01]  /*0340*/  UMOV UR8, UR5 ;  /* 0x0000000500087c82 */ /* 0x000fe20008000000 */
[----:B------:R-:W-:Y:S01]  /*0350*/  HFMA2 R28, -RZ, RZ, 0, 0 ;  /* 0x00000000ff1c7431 */ /* 0x000fe200000001ff */
[----:B------:R-:W-:Y:S02]  /*0360*/  ISETP.GE.U32.OR P2, PT, R16, UR8, P1 ;  /* 0x0000000810007c0c */ /* 0x000fe40008f46470 */
[----:B------:R-:W-:-:S11]  /*0370*/  MOV R15, RZ ;  /* 0x000000ff000f7202 */ /* 0x000fd60000000f00 */
[----:B------:R-:W1:Y:S01]  /*0380*/  @!P2 LDC.64 R10, c[0x0][0x380] ;  /* 0x0000e000ff0aab82 */ /* 0x000e620000000a00 */
[----:B0-----:R-:W-:-:S04]  /*0390*/  ISETP.GE.AND P0, PT, R3, R22, PT ;  /* 0x000000160300720c */ /* 0x001fc80003f06270 */
[----:B------:R-:W-:Y:S01]  /*03a0*/  ISETP.GE.U32.OR P3, PT, R7, UR8, P0 ;  /* 0x0000000807007c0c */ /* 0x000fe20008766470 */
[----:B-1----:R-:W-:-:S12]  /*03b0*/  @!P2 IMAD.WIDE.U32 R10, R17, 0x4, R10 ;  /* 0x00000004110aa825 */ /* 0x002fd800078e000a */
[----:B------:R-:W0:Y:S01]  /*03c0*/  @!P3 LDC.64 R8, c[0x0][0x388] ;  /* 0x0000e200ff08bb82 */ /* 0x000e220000000a00 */
[----:B------:R-:W2:Y:S01]  /*03d0*/  @!P2 LDG.E R28, desc[UR10][R10.64] ;  /* 0x0000000a0a1ca981 */ /* 0x000ea2000c1e1900 */
[----:B0-----:R-:W-:-:S05]  /*03e0*/  @!P3 IMAD.WIDE.U32 R8, R21, 0x4, R8 ;  /* 0x000000041508b825 */ /* 0x001fca00078e0008 */
[----:B------:R0:W3:Y:S02]  /*03f0*/  @!P3 LDG.E R15, desc[UR10][R8.64] ;  /* 0x0000000a080fb981 */ /* 0x0000e4000c1e1900 */
[----:B0-----:R-:W-:-:S05]  /*0400*/  VIADD R9, R16, 0x4 ;  /* 0x0000000410097836 */ /* 0x001fca0000000000 */
[----:B------:R-:W-:-:S13]  /*0410*/  ISETP.GE.U32.OR P2, PT, R9, UR8, P1 ;  /* 0x0000000809007c0c */ /* 0x000fda0008f46470 */
[----:B------:R-:W-:Y:S01]  /*0420*/  @!P2 IADD3 R11, PT, PT, R17, 0x4, RZ ;  /* 0x00000004110ba810 */ /* 0x000fe20007ffe0ff */
[----:B--2---:R0:W-:Y:S04]  /*0430*/  STS [R5], R28 ;  /* 0x0000001c05007388 */ /* 0x0041e80000000800 */
[----:B---3--:R-:W-:Y:S01]  /*0440*/  STS [R6], R15 ;  /* 0x0000000f06007388 */ /* 0x008fe20000000800 */
[----:B------:R-:W-:Y:S06]  /*0450*/  BAR.SYNC.DEFER_BLOCKING 0x0 ;  /* 0x0000000000007b1d */ /* 0x000fec0000010000 */
[----:B------:R-:W-:Y:S04]  /*0460*/  LDS R8, [R4] ;  /* 0x0000000004087984 */ /* 0x000fe80000000800 */
[----:B------:R-:W1:Y:S04]  /*0470*/  LDS.128 R12, [R2] ;  /* 0x00000000020c7984 */ /* 0x000e680000000c00 */
[----:B------:R-:W2:Y:S01]  /*0480*/  LDS R26, [R4+0x10] ;  /* 0x00001000041a7984 */ /* 0x000ea20000000800 */
[----:B0-----:R-:W-:-:S02]  /*0490*/  HFMA2 R28, -RZ, RZ, 0, 0 ;  /* 0x00000000ff1c7431 */ /* 0x001fc400000001ff */
[----:B-1----:R-:W-:Y:S02]  /*04a0*/  FFMA R29, R12, R8, R29 ;  /* 0x000000080c1d7223 */ /* 0x002fe4000000001d */
[----:B------:R-:W0:Y:S01]  /*04b0*/  @!P2 LDC.64 R8, c[0x0][0x380] ;  /* 0x0000e000ff08ab82 */ /* 0x000e220000000a00 */
[----:B------:R-:W1:Y:S01]  /*04c0*/  LDS R12, [R4+0x20] ;  /* 0x00002000040c7984 */ /* 0x000e620000000800 */
[----:B--2---:R-:W-:-:S03]  /*04d0*/  FFMA R13, R26, R13, R29 ;  /* 0x0000000d1a0d7223 */ /* 0x004fc6000000001d */
[----:B------:R-:W2:Y:S01]  /*04e0*/  LDS R26, [R4+0x30] ;  /* 0x00003000041a7984 */ /* 0x000ea20000000800 */
[----:B0-----:R-:W-:Y:S02]  /*04f0*/  @!P2 IMAD.WIDE.U32 R10, R11, 0x4, R8 ;  /* 0x000000040b0aa825 */ /* 0x001fe400078e0008 */
[----:B------:R-:W-:Y:S02]  /*0500*/  BAR.SYNC.DEFER_BLOCKING 0x0 ;  /* 0x0000000000007b1d */ /* 0x000fe40000010000 */
[----:B------:R-:W-:-:S04]  /*0510*/  VIADD R8, R7, 0x4 ;  /* 0x0000000407087836 */ /* 0x000fc80000000000 */
[----:B------:R-:W3:Y:S01]  /*0520*/  @!P2 LDG.E R28, desc[UR10][R10.64] ;  /* 0x0000000a0a1ca981 */ /* 0x000ee2000c1e1900 */
[----:B------:R-:W-:-:S13]  /*0530*/  ISETP.GE.U32.OR P2, PT, R8, UR8, P0 ;  /* 0x0000000808007c0c */ /* 0x000fda0008746470 */
[----:B------:R-:W0:Y:S01]  /*0540*/  @!P2 LDC.64 R8, c[0x0][0x388] ;  /* 0x0000e200ff08ab82 */ /* 0x000e220000000a00 */
[----:B-1----:R-:W-:Y:S01]  /*0550*/  FFMA R29, R12, R14, R13 ;  /* 0x0000000e0c1d7223 */ /* 0x002fe2000000000d */
[----:B0-----:R-:W-:Y:S01]  /*0560*/  @!P2 IMAD.WIDE.U32 R12, R23, 0x4, R8 ;  /* 0x00000004170ca825 */ /* 0x001fe200078e0008 */
[----:B------:R-:W-:-:S06]  /*0570*/  MOV R9, RZ ;  /* 0x000000ff00097202 */ /* 0x000fcc0000000f00 */
[----:B------:R-:W4:Y:S01]  /*0580*/  @!P2 LDG.E R9, desc[UR10][R12.64] ;  /* 0x0000000a0c09a981 */ /* 0x000f22000c1e1900 */
[----:B--2---:R-:W-:Y:S01]  /*0590*/  FFMA R29, R26, R15, R29 ;  /* 0x0000000f1a1d7223 */ /* 0x004fe2000000001d */
[----:B------:R-:W-:-:S04]  /*05a0*/  IADD3 R15, PT, PT, R16, 0x8, RZ ;  /* 0x00000008100f7810 */ /* 0x000fc80007ffe0ff */
[----:B------:R-:W-:-:S13]  /*05b0*/  ISETP.GE.U32.OR P2, PT, R15, UR8, P1 ;  /* 0x000000080f007c0c */ /* 0x000fda0008f46470 */
[----:B------:R-:W-:Y:S01]  /*05c0*/  @!P2 VIADD R15, R17, 0x8 ;  /* 0x00000008110fa836 */ /* 0x000fe20000000000 */
[----:B---3--:R0:W-:Y:S04]  /*05d0*/  STS [R5], R28 ;  /* 0x0000001c05007388 */ /* 0x0081e80000000800 */
[----:B----4-:R-:W-:Y:S01]  /*05e0*/  STS [R6], R9 ;  /* 0x0000000906007388 */ /* 0x010fe20000000800 */
[----:B------:R-:W-:Y:S06]  /*05f0*/  BAR.SYNC.DEFER_BLOCKING 0x0 ;  /* 0x0000000000007b1d */ /* 0x000fec0000010000 */
[----:B------:R-:W-:Y:S04]  /*0600*/  LDS R13, [R4] ;  /* 0x00000000040d7984 */ /* 0x000fe80000000800 */
[----:B------:R-:W1:Y:S04]  /*0610*/  LDS.128 R8, [R2] ;  /* 0x0000000002087984 */ /* 0x000e680000000c00 */
[----:B------:R-:W2:Y:S04]  /*0620*/  LDS R14, [R4+0x10] ;  /* 0x00001000040e7984 */ /* 0x000ea80000000800 */
[----:B------:R-:W-:Y:S01]  /*0630*/  LDS R26, [R4+0x30] ;  /* 0x00003000041a7984 */ /* 0x000fe20000000800 */
[----:B0-----:R-:W-:-:S02]  /*0640*/  HFMA2 R28, -RZ, RZ, 0, 0 ;  /* 0x00000000ff1c7431 */ /* 0x001fc400000001ff */
[----:B-1----:R-:W-:Y:S02]  /*0650*/  FFMA R29, R8, R13, R29 ;  /* 0x0000000d081d7223 */ /* 0x002fe4000000001d */
[----:B------:R-:W0:Y:S02]  /*0660*/  @!P2 LDC.64 R12, c[0x0][0x380] ;  /* 0x0000e000ff0cab82 */ /* 0x000e240000000a00 */
[----:B--2---:R-:W-:Y:S02]  /*0670*/  FFMA R29, R14, R9, R29 ;  /* 0x000000090e1d7223 */ /* 0x004fe4000000001d */
[----:B------:R-:W1:Y:S01]  /*0680*/  LDS R14, [R4+0x20] ;  /* 0x00002000040e7984 */ /* 0x000e620000000800 */
[----:B------:R-:W-:Y:S01]  /*0690*/  IADD3 R8, PT, PT, R7, 0x8, RZ ;  /* 0x0000000807087810 */ /* 0x000fe20007ffe0ff */
[----:B0-----:R-:W-:Y:S02]  /*06a0*/  @!P2 IMAD.WIDE.U32 R12, R15, 0x4, R12 ;  /* 0x000000040f0ca825 */ /* 0x001fe400078e000c */
[----:B------:R-:W-:Y:S06]  /*06b0*/  BAR.SYNC.DEFER_BLOCKING 0x0 ;  /* 0x0000000000007b1d */ /* 0x000fec0000010000 */
[----:B------:R-:W2:Y:S01]  /*06c0*/  @!P2 LDG.E R28, desc[UR10][R12.64] ;  /* 0x0000000a0c1ca981 */ /* 0x000ea2000c1e1900 */
[----:B------:R-:W-:-:S13]  /*06d0*/  ISETP.GE.U32.OR P2, PT, R8, UR8, P0 ;  /* 0x0000000808007c0c */ /* 0x000fda0008746470 */
[----:B------:R-:W0:Y:S01]  /*06e0*/  @!P2 LDC.64 R8, c[0x0][0x388] ;  /* 0x0000e200ff08ab82 */ /* 0x000e220000000a00 */
[----:B------:R-:W-:Y:S02]  /*06f0*/  IMAD.MOV.U32 R15, RZ, RZ, RZ ;  /* 0x000000ffff0f7224 */ /* 0x000fe400078e00ff */
[----:B0-----:R-:W-:-:S05]  /*0700*/  @!P2 IMAD.WIDE.U32 R8, R25, 0x4, R8 ;  /* 0x000000041908a825 */ /* 0x001fca00078e0008 */
[----:B------:R-:W3:Y:S01]  /*0710*/  @!P2 LDG.E R15, desc[UR10][R8.64] ;  /* 0x0000000a080fa981 */ /* 0x000ee2000c1e1900 */
[----:B-1----:R-:W-:-:S04]  /*0720*/  FFMA R29, R14, R10, R29 ;  /* 0x0000000a0e1d7223 */ /* 0x002fc8000000001d */
[----:B------:R-:W-:Y:S01]  /*0730*/  FFMA R29, R26, R11, R29 ;  /* 0x0000000b1a1d7223 */ /* 0x000fe2000000001d */
[----:B------:R-:W-:-:S04]  /*0740*/  IADD3 R11, PT, PT, R16, 0xc, RZ ;  /* 0x0000000c100b7810 */ /* 0x000fc80007ffe0ff */
[----:B------:R-:W-:Y:S01]  /*0750*/  ISETP.GE.U32.OR P2, PT, R11, UR8, P1 ;  /* 0x000000080b007c0c */ /* 0x000fe20008f46470 */
[----:B--2---:R-:W-:Y:S04]  /*0760*/  STS [R5], R28 ;  /* 0x0000001c05007388 */ /* 0x004fe80000000800 */
[----:B---3--:R-:W-:Y:S01]  /*0770*/  STS [R6], R15 ;  /* 0x0000000f06007388 */ /* 0x008fe20000000800 */
[----:B------:R-:W-:Y:S06]  /*0780*/  BAR.SYNC.DEFER_BLOCKING 0x0 ;  /* 0x0000000000007b1d */ /* 0x000fec0000010000 */
[----:B------:R-:W-:Y:S04]  /*0790*/  LDS R9, [R4] ;  /* 0x0000000004097984 */ /* 0x000fe80000000800 */
[----:B------:R-:W0:Y:S04]  /*07a0*/  LDS.128 R12, [R2] ;  /* 0x00000000020c7984 */ /* 0x000e280000000c00 */
[----:B------:R-:W1:Y:S04]  /*07b0*/  LDS R10, [R4+0x10] ;  /* 0x00001000040a7984 */ /* 0x000e680000000800 */
[----:B------:R-:W-:Y:S01]  /*07c0*/  LDS R26, [R4+0x30] ;  /* 0x00003000041a7984 */ /* 0x000fe20000000800 */
[----:B0-----:R-:W-:-:S02]  /*07d0*/  FFMA R11, R12, R9, R29 ;  /* 0x000000090c0b7223 */ /* 0x001fc4000000001d */
[----:B------:R-:W0:Y:S01]  /*07e0*/  @!P2 LDC.64 R8, c[0x0][0x380] ;  /* 0x0000e000ff08ab82 */ /* 0x000e220000000a00 */
[----:B------:R-:W-:Y:S01]  /*07f0*/  @!P2 IADD3 R29, PT, PT, R17, 0xc, RZ ;  /* 0x0000000c111da810 */ /* 0x000fe20007ffe0ff */
[----:B-1----:R-:W-:Y:S01]  /*0800*/  FFMA R13, R10, R13, R11 ;  /* 0x0000000d0a0d7223 */ /* 0x002fe2000000000b */
[----:B------:R-:W1:Y:S03]  /*0810*/  LDS R12, [R4+0x20] ;  /* 0x00002000040c7984 */ /* 0x000e660000000800 */
[----:B0-----:R-:W-:Y:S01]  /*0820*/  @!P2 IMAD.WIDE.U32 R10, R29, 0x4, R8 ;  /* 0x000000041d0aa825 */ /* 0x001fe200078e0008 */
[----:B------:R-:W-:-:S04]  /*0830*/  IADD3 R8, PT, PT, R7, 0xc, RZ ;  /* 0x0000000c07087810 */ /* 0x000fc80007ffe0ff */
[----:B------:R-:W-:-:S13]  /*0840*/  ISETP.GE.U32.OR P0, PT, R8, UR8, P0 ;  /* 0x0000000808007c0c */ /* 0x000fda0008706470 */
[----:B------:R-:W0:Y:S01]  /*0850*/  @!P0 LDC.64 R8, c[0x0][0x388] ;  /* 0x0000e200ff088b82 */ /* 0x000e220000000a00 */
[----:B------:R-:W-:-:S07]  /*0860*/  IMAD.MOV.U32 R28, RZ, RZ, RZ ;  /* 0x000000ffff1c7224 */ /* 0x000fce00078e00ff */
[----:B------:R-:W-:Y:S01]  /*0870*/  BAR.SYNC.DEFER_BLOCKING 0x0 ;  /* 0x0000000000007b1d */ /* 0x000fe20000010000 */
[----:B-1----:R-:W-:Y:S01]  /*0880*/  FFMA R29, R12, R14, R13 ;  /* 0x0000000e0c1d7223 */ /* 0x002fe2000000000d */
[----:B------:R-:W-:Y:S01]  /*0890*/  MOV R14, RZ ;  /* 0x000000ff000e7202 */ /* 0x000fe20000000f00 */
[----:B0-----:R-:W-:-:S03]  /*08a0*/  @!P0 IMAD.WIDE.U32 R12, R27, 0x4, R8 ;  /* 0x000000041b0c8825 */ /* 0x001fc600078e0008 */
[----:B------:R-:W2:Y:S04]  /*08b0*/  @!P2 LDG.E R28, desc[UR10][R10.64] ;  /* 0x0000000a0a1ca981 */ /* 0x000ea8000c1e1900 */
[----:B------:R-:W3:Y:S01]  /*08c0*/  @!P0 LDG.E R14, desc[UR10][R12.64] ;  /* 0x0000000a0c0e8981 */ /* 0x000ee2000c1e1900 */
[----:B------:R-:W-:Y:S01]  /*08d0*/  FFMA R29, R26, R15, R29 ;  /* 0x0000000f1a1d7223 */ /* 0x000fe2000000001d */
[----:B------:R-:W-:-:S04]  /*08e0*/  UIADD3 UR6, UPT, UPT, UR6, 0x4, URZ ;  /* 0x0000000406067890 */ /* 0x000fc8000fffe0ff */
[----:B------:R-:W-:Y:S01]  /*08f0*/  UISETP.NE.AND UP1, UPT, UR6, URZ, UPT ;  /* 0x000000ff0600728c */ /* 0x000fe2000bf25270 */
[C---:B------:R-:W-:Y:S01]  /*0900*/  IMAD R21, R22.reuse, 0x10, R21 ;  /* 0x0000001016157824 */ /* 0x040fe200078e0215 */
[----:B------:R-:W-:Y:S01]  /*0910*/  LEA R23, R22, R23, 0x4 ;  /* 0x0000001716177211 */ /* 0x000fe200078e20ff */
[----:B------:R-:W-:Y:S01]  /*0920*/  VIADD R16, R16, 0x10 ;  /* 0x0000001010107836 */ /* 0x000fe20000000000 */
[C---:B------:R-:W-:Y:S02]  /*0930*/  LEA R25, R22.reuse, R25, 0x4 ;  /* 0x0000001916197211 */ /* 0x040fe400078e20ff */
[----:B------:R-:W-:Y:S02]  /*0940*/  LEA R27, R22, R27, 0x4 ;  /* 0x0000001b161b7211 */ /* 0x000fe400078e20ff */
[----:B------:R-:W-:Y:S02]  /*0950*/  IADD3 R7, PT, PT, R7, 0x10, RZ ;  /* 0x0000001007077810 */ /* 0x000fe40007ffe0ff */
[----:B------:R-:W-:Y:S01]  /*0960*/  IADD3 R17, PT, PT, R17, 0x10, RZ ;  /* 0x0000001011117810 */ /* 0x000fe20007ffe0ff */
[----:B--2---:R-:W-:Y:S04]  /*0970*/  STS [R5], R28 ;  /* 0x0000001c05007388 */ /* 0x004fe80000000800 */
[----:B---3--:R-:W-:Y:S01]  /*0980*/  STS [R6], R14 ;  /* 0x0000000e06007388 */ /* 0x008fe20000000800 */
[----:B------:R-:W-:Y:S06]  /*0990*/  BAR.SYNC.DEFER_BLOCKING 0x0 ;  /* 0x0000000000007b1d */ /* 0x000fec0000010000 */
[----:B------:R-:W-:Y:S04]  /*09a0*/  LDS R13, [R4] ;  /* 0x00000000040d7984 */ /* 0x000fe80000000800 */
[----:B------:R-:W0:Y:S04]  /*09b0*/  LDS.128 R8, [R2] ;  /* 0x0000000002087984 */ /* 0x000e280000000c00 */
[----:B------:R-:W1:Y:S04]  /*09c0*/  LDS R15, [R4+0x10] ;  /* 0x00001000040f7984 */ /* 0x000e680000000800 */
[----:B------:R-:W2:Y:S01]  /*09d0*/  LDS R26, [R4+0x20] ;  /* 0x00002000041a7984 */ /* 0x000ea20000000800 */
[----:B0-----:R-:W-:-:S03]  /*09e0*/  FFMA R8, R8, R13, R29 ;  /* 0x0000000d08087223 */ /* 0x001fc6000000001d */
[----:B------:R-:W0:Y:S01]  /*09f0*/  LDS R29, [R4+0x30] ;  /* 0x00003000041d7984 */ /* 0x000e220000000800 */
[----:B-1----:R-:W-:-:S04]  /*0a00*/  FFMA R9, R15, R9, R8 ;  /* 0x000000090f097223 */ /* 0x002fc80000000008 */
[----:B--2---:R-:W-:-:S04]  /*0a10*/  FFMA R10, R26, R10, R9 ;  /* 0x0000000a1a0a7223 */ /* 0x004fc80000000009 */
[----:B0-----:R-:W-:Y:S01]  /*0a20*/  FFMA R29, R29, R11, R10 ;  /* 0x0000000b1d1d7223 */ /* 0x001fe2000000000a */
[----:B------:R-:W-:Y:S06]  /*0a30*/  BAR.SYNC.DEFER_BLOCKING 0x0 ;  /* 0x0000000000007b1d */ /* 0x000fec0000010000 */
[----:B------:R-:W-:Y:S05]  /*0a40*/  BRA.U UP1, `(.L_x_2) ;  /* 0xfffffff901387547 */ /* 0x000fea000b83ffff */
.L_x_1:
[----:B------:R-:W-:Y:S05]  /*0a50*/  BRA.U !UP0, `(.L_x_0) ;  /* 0x0000000108a47547 */ /* 0x000fea000b800000 */
[----:B------:R-:W0:Y:S01]  /*0a60*/  LDCU UR4, c[0x0][0x3a0] ;  /* 0x00007400ff0477ac */ /* 0x000e220008000800 */
[----:B------:R-:W1:Y:S01]  /*0a70*/  LDC R14, c[0x0][0x3a0] ;  /* 0x0000e800ff0e7b82 */ /* 0x000e620000000800 */
[C---:B------:R-:W-:Y:S01]  /*0a80*/  LEA R20, R24.reuse, R20, 0x2 ;  /* 0x0000001418147211 */ /* 0x040fe200078e10ff */
[----:B------:R-:W-:Y:S01]  /*0a90*/  IMAD R7, R24, 0x4, R19 ;  /* 0x0000000418077824 */ /* 0x000fe200078e0213 */
[----:B------:R-:W2:Y:S03]  /*0aa0*/  LDCU.64 UR12, c[0x0][0x398] ;  /* 0x00007300ff0c77ac */ /* 0x000ea60008000a00 */
[----:B------:R-:W-:Y:S01]  /*0ab0*/  IMAD R15, R0, UR8, R7 ;  /* 0x00000008000f7c24 */ /* 0x000fe2000f8e0207 */
[----:B------:R-:W-:Y:S01]  /*0ac0*/  UIADD3 UR7, UPT, UPT, -UR7, URZ, URZ ;  /* 0x000000ff07077290 */ /* 0x000fe2000fffe1ff */
[----:B0-----:R-:W-:-:S05]  /*0ad0*/  IMAD R19, R20, UR4, R19 ;  /* 0x0000000414137c24 */ /* 0x001fca000f8e0213 */
[----:B--2---:R-:W-:-:S07]  /*0ae0*/  LEA R19, R18, R19, 0x2 ;  /* 0x0000001312137211 */ /* 0x004fce00078e10ff */
.L_x_3:
[----:B------:R-:W-:Y:S01]  /*0af0*/  ISETP.GE.U32.AND P0, PT, R7, UR13, PT ;  /* 0x0000000d07007c0c */ /* 0x000fe2000bf06070 */
[----:B------:R-:W-:Y:S01]  /*0b00*/  HFMA2 R18, -RZ, RZ, 0, 0 ;  /* 0x00000000ff127431 */ /* 0x000fe200000001ff */
[----:B------:R-:W-:Y:S02]  /*0b10*/  ISETP.GE.U32.AND P1, PT, R20, UR13, PT ;  /* 0x0000000d14007c0c */ /* 0x000fe4000bf26070 */
[----:B------:R-:W-:Y:S02]  /*0b20*/  ISETP.GE.OR P0, PT, R0, UR12, P0 ;  /* 0x0000000c00007c0c */ /* 0x000fe40008706670 */
[----:B-1----:R-:W-:Y:S02]  /*0b30*/  ISETP.GE.OR P1, PT, R3, R14, P1 ;  /* 0x0000000e0300720c */ /* 0x002fe40000f26670 */
[----:B------:R-:W-:-:S09]  /*0b40*/  MOV R21, RZ ;  /* 0x000000ff00157202 */ /* 0x000fd20000000f00 */
[----:B------:R-:W0:Y:S08]  /*0b50*/  @!P0 LDC.64 R12, c[0x0][0x380] ;  /* 0x0000e000ff0c8b82 */ /* 0x000e300000000a00 */
[----:B------:R-:W1:Y:S01]  /*0b60*/  @!P1 LDC.64 R8, c[0x0][0x388] ;  /* 0x0000e200ff089b82 */ /* 0x000e620000000a00 */
[----:B0-----:R-:W-:-:S05]  /*0b70*/  @!P0 IMAD.WIDE.U32 R12, R15, 0x4, R12 ;  /* 0x000000040f0c8825 */ /* 0x001fca00078e000c */
[----:B------:R-:W2:Y:S01]  /*0b80*/  @!P0 LDG.E R18, desc[UR10][R12.64] ;  /* 0x0000000a0c128981 */ /* 0x000ea2000c1e1900 */
[----:B-1----:R-:W-:-:S05]  /*0b90*/  @!P1 IMAD.WIDE.U32 R16, R19, 0x4, R8 ;  /* 0x0000000413109825 */ /* 0x002fca00078e0008 */
[----:B------:R-:W3:Y:S01]  /*0ba0*/  @!P1 LDG.E R21, desc[UR10][R16.64] ;  /* 0x0000000a10159981 */ /* 0x000ee2000c1e1900 */
[----:B------:R-:W-:-:S04]  /*0bb0*/  UIADD3 UR7, UPT, UPT, UR7, 0x1, URZ ;  /* 0x0000000107077890 */ /* 0x000fc8000fffe0ff */
[----:B------:R-:W-:Y:S01]  /*0bc0*/  UISETP.NE.AND UP0, UPT, UR7, URZ, UPT ;  /* 0x000000ff0700728c */ /* 0x000fe2000bf05270 */
[----:B------:R-:W-:Y:S01]  /*0bd0*/  VIADD R20, R20, 0x4 ;  /* 0x0000000414147836 */ /* 0x000fe20000000000 */
[----:B------:R-:W-:Y:S02]  /*0be0*/  IADD3 R7, PT, PT, R7, 0x4, RZ ;  /* 0x0000000407077810 */ /* 0x000fe40007ffe0ff */
[----:B------:R-:W-:Y:S02]  /*0bf0*/  IADD3 R15, PT, PT, R15, 0x4, RZ ;  /* 0x000000040f0f7810 */ /* 0x000fe40007ffe0ff */
[----:B------:R-:W-:Y:S01]  /*0c00*/  LEA R19, R14, R19, 0x2 ;  /* 0x000000130e137211 */ /* 0x000fe200078e10ff */
[----:B--2---:R-:W-:Y:S04]  /*0c10*/  STS [R5], R18 ;  /* 0x0000001205007388 */ /* 0x004fe80000000800 */
[----:B---3--:R-:W-:Y:S01]  /*0c20*/  STS [R6], R21 ;  /* 0x0000001506007388 */ /* 0x008fe20000000800 */
[----:B------:R-:W-:Y:S06]  /*0c30*/  BAR.SYNC.DEFER_BLOCKING 0x0 ;  /* 0x0000000000007b1d */ /* 0x000fec0000010000 */
[----:B------:R-:W-:Y:S04]  /*0c40*/  LDS R22, [R4] ;  /* 0x0000000004167984 */ /* 0x000fe80000000800 */
[----:B------:R-:W0:Y:S04]  /*0c50*/  LDS.128 R8, [R2] ;  /* 0x0000000002087984 */ /* 0x000e280000000c00 */
[----:B------:R-:W1:Y:S04]  /*0c60*/  LDS R23, [R4+0x10] ;  /* 0x0000100004177984 */ /* 0x000e680000000800 */
[----:B------:R-:W2:Y:S04]  /*0c70*/  LDS R24, [R4+0x20] ;  /* 0x0000200004187984 */ /* 0x000ea80000000800 */
[----:B------:R-:W3:Y:S01]  /*0c80*/  LDS R25, [R4+0x30] ;  /* 0x0000300004197984 */ /* 0x000ee20000000800 */
[----:B0-----:R-:W-:-:S04]  /*0c90*/  FFMA R8, R8, R22, R29 ;  /* 0x0000001608087223 */ /* 0x001fc8000000001d */
[----:B-1----:R-:W-:-:S04]  /*0ca0*/  FFMA R9, R23, R9, R8 ;  /* 0x0000000917097223 */ /* 0x002fc80000000008 */
[----:B--2---:R-:W-:-:S04]  /*0cb0*/  FFMA R10, R24, R10, R9 ;  /* 0x0000000a180a7223 */ /* 0x004fc80000000009 */
[----:B---3--:R-:W-:Y:S01]  /*0cc0*/  FFMA R29, R25, R11, R10 ;  /* 0x0000000b191d7223 */ /* 0x008fe2000000000a */
[----:B------:R-:W-:Y:S06]  /*0cd0*/  BAR.SYNC.DEFER_BLOCKING 0x0 ;  /* 0x0000000000007b1d */ /* 0x000fec0000010000 */
[----:B------:R-:W-:Y:S05]  /*0ce0*/  BRA.U UP0, `(.L_x_3) ;  /* 0xfffffffd00807547 */ /* 0x000fea000b83ffff */
.L_x_0:
[----:B------:R-:W0:Y:S01]  /*0cf0*/  LDCU UR4, c[0x0][0x3a0] ;  /* 0x00007400ff0477ac */ /* 0x000e220008000800 */
[----:B------:R-:W1:Y:S01]  /*0d00*/  LDCU UR5, c[0x0][0x398] ;  /* 0x00007300ff0577ac */ /* 0x000e620008000800 */
[----:B0-----:R-:W-:-:S04]  /*0d10*/  ISETP.GE.AND P0, PT, R3, UR4, PT ;  /* 0x0000000403007c0c */ /* 0x001fc8000bf06270 */
[----:B-1----:R-:W-:-:S13]  /*0d20*/  ISETP.GE.OR P0, PT, R0, UR5, P0 ;  /* 0x0000000500007c0c */ /* 0x002fda0008706670 */
[----:B------:R-:W-:Y:S05]  /*0d30*/  @P0 EXIT ;  /* 0x000000000000094d */ /* 0x000fea0003800000 */
[----:B------:R-:W0:Y:S01]  /*0d40*/  LDC.64 R4, c[0x0][0x390] ;  /* 0x0000e400ff047b82 */ /* 0x000e220000000a00 */
[----:B------:R-:W-:-:S04]  /*0d50*/  IMAD R3, R0, UR4, R3 ;  /* 0x0000000400037c24 */ /* 0x000fc8000f8e0203 */
[----:B0-----:R-:W-:-:S05]  /*0d60*/  IMAD.WIDE R2, R3, 0x4, R4 ;  /* 0x0000000403027825 */ /* 0x001fca00078e0204 */
[----:B------:R-:W-:Y:S01]  /*0d70*/  STG.E desc[UR10][R2.64], R29 ;  /* 0x0000001d02007986 */ /* 0x000fe2000c10190a */
[----:B------:R-:W-:Y:S05]  /*0d80*/  EXIT ;  /* 0x000000000000794d */ /* 0x000fea0003800000 */
.L_x_4:
[----:B------:R-:W-:-:S00]  /*0d90*/  BRA `(.L_x_4) ;  /* 0xfffffffc00fc7947 */ /* 0x000fc0000383ffff */
[----:B------:R-:W-:-:S00]  /*0da0*/  NOP ;  /* 0x0000000000007918 */ /* 0x000fc00000000000 */
        /* <DEDUP_REMOVED lines=13> */
.L_x_5:


//--------------------- .nv.shared._Z11matMulTiledPfS_S_iii --------------------------
	.section	.nv.shared._Z11matMulTiledPfS_S_iii,"aw",@nobits
	.sectionflags	@""
	.align	4
.nv.shared._Z11matMulTiledPfS_S_iii:
	.zero		1152


//--------------------- .nv.shared.reserved.0     --------------------------
	.section	.nv.shared.reserved.0,"aw",@nobits
	.weak		__nv_reservedSMEM_offset_0_alias
	.size		__nv_reservedSMEM_offset_0_alias, 0, 64
	.other		__nv_reservedSMEM_offset_0_alias,@"STO_CUDA_RESERVED_SHARED STV_DEFAULT"
__nv_reservedSMEM_offset_0_alias:
	.zero		0
	.zero		64


//--------------------- .nv.constant0._Z11matMulTiledPfS_S_iii --------------------------
	.section	.nv.constant0._Z11matMulTiledPfS_S_iii,"a",@progbits
	.sectionflags	@""
	.align	4
.nv.constant0._Z11matMulTiledPfS_S_iii:
	.zero		932


//--------------------- SYMBOLS --------------------------

	.type		.nv.reservedSmem.offset0,@object
	.size		.nv.reservedSmem.offset0,0x4
	.type		.nv.reservedSmem.cap,@object
	.size		.nv.reservedSmem.cap,0x4
